//
// Generated by NVIDIA NVVM Compiler
//
// Compiler Build ID: CL-36424714
// Cuda compilation tools, release 13.0, V13.0.88
// Based on NVVM 20.0.0
//

.version 9.0
.target sm_100
.address_size 64

	// .globl	_Z6kernelPfi

.visible .entry _Z6kernelPfi(
	.param .u64 .ptr .align 1 _Z6kernelPfi_param_0,
	.param .u32 _Z6kernelPfi_param_1
)
{
	.reg .pred 	%p<2>;
	.reg .b32 	%r<6>;
	.reg .b32 	%f<4>;
	.reg .b64 	%rd<5>;

	ld.param.u64 	%rd1, [_Z6kernelPfi_param_0];
	ld.param.u32 	%r2, [_Z6kernelPfi_param_1];
	mov.u32 	%r3, %ctaid.x;
	mov.u32 	%r4, %ntid.x;
	mov.u32 	%r5, %tid.x;
	mad.lo.s32 	%r1, %r3, %r4, %r5;
	setp.ge.s32 	%p1, %r1, %r2;
	@%p1 bra 	$L__BB0_2;
	cvta.to.global.u64 	%rd2, %rd1;
	mul.wide.s32 	%rd3, %r1, 4;
	add.s64 	%rd4, %rd2, %rd3;
	ld.global.f32 	%f1, [%rd4];
	ld.global.f32 	%f2, [%rd2];
	add.f32 	%f3, %f1, %f2;
	st.global.f32 	[%rd2], %f3;
$L__BB0_2:
	ret;

}


// ===== COMPILED SASS (sm_100) =====

	.target	sm_100

	.elftype	@"ET_EXEC"


//--------------------- .note.nv.tkinfo           --------------------------
	.section	.note.nv.tkinfo,"",@"SHT_NOTE"
	.sectionflags	@"SHF_NOTE_NV_TKINFO"
	.tkinfo
        /*0018*/ 	.word	0x00000002
        /*0030*/ 	.string	""
        /*0030*/ 	.string	"ptxas"
        /*0030*/ 	.string	"Cuda compilation tools, release 13.0, V13.0.88"
        /*0030*/ 	.string	"Build cuda_13.0.r13.0/compiler.36424714_0"
        /*0030*/ 	.string	"-arch sm_100 -m 64 "



//--------------------- .note.nv.cuinfo           --------------------------
	.section	.note.nv.cuinfo,"",@"SHT_NOTE"
	.sectionflags	@"SHF_NOTE_NV_CUINFO"
        /*0018*/ 	.short	0x0002
        /*001a*/ 	.short	0x0064
        /*001c*/ 	.short	0x0082
	.zero		2


//--------------------- .nv.info                  --------------------------
	.section	.nv.info,"",@"SHT_CUDA_INFO"
	.align	4


	//----- nvinfo : EIATTR_REGCOUNT
	.align		4
        /*0000*/ 	.byte	0x04, 0x2f
        /*0002*/ 	.short	(.L_1 - .L_0)
	.align		4
.L_0:
        /*0004*/ 	.word	index@(_Z6kernelPfi)
        /*0008*/ 	.word	0x0000000a


	//----- nvinfo : EIATTR_FRAME_SIZE
	.align		4
.L_1:
        /*000c*/ 	.byte	0x04, 0x11
        /*000e*/ 	.short	(.L_3 - .L_2)
	.align		4
.L_2:
        /*0010*/ 	.word	index@(_Z6kernelPfi)
        /*0014*/ 	.word	0x00000000


	//----- nvinfo : EIATTR_MIN_STACK_SIZE
	.align		4
.L_3:
        /*0018*/ 	.byte	0x04, 0x12
        /*001a*/ 	.short	(.L_5 - .L_4)
	.align		4
.L_4:
        /*001c*/ 	.word	index@(_Z6kernelPfi)
        /*0020*/ 	.word	0x00000000
.L_5:


//--------------------- .nv.compat                --------------------------
	.section	.nv.compat,"",@"SHT_CUDA_COMPAT_INFO"
	.align	4
        /*0000*/ 	.byte	0x02, 0x09, 0x00, 0x00, 0x02, 0x02, 0x01, 0x00, 0x02, 0x05, 0x05, 0x00, 0x03, 0x07, 0x01, 0x01
        /*0010*/ 	.byte	0x02, 0x03, 0x00, 0x00, 0x02, 0x06, 0x01, 0x00, 0x04, 0x0b, 0x08, 0x00, 0x09, 0x00, 0x00, 0x00
        /*0020*/ 	.byte	0x00, 0x00, 0x00, 0x00


//--------------------- .nv.info._Z6kernelPfi     --------------------------
	.section	.nv.info._Z6kernelPfi,"",@"SHT_CUDA_INFO"
	.sectionflags	@""
	.align	4


	//----- nvinfo : EIATTR_CUDA_API_VERSION
	.align		4
        /*0000*/ 	.byte	0x04, 0x37
        /*0002*/ 	.short	(.L_7 - .L_6)
.L_6:
        /*0004*/ 	.word	0x00000082


	//----- nvinfo : EIATTR_KPARAM_INFO
	.align		4
.L_7:
        /*0008*/ 	.byte	0x04, 0x17
        /*000a*/ 	.short	(.L_9 - .L_8)
.L_8:
        /*000c*/ 	.word	0x00000000
        /*0010*/ 	.short	0x0001
        /*0012*/ 	.short	0x0008
        /*0014*/ 	.byte	0x00, 0xf0, 0x11, 0x00


	//----- nvinfo : EIATTR_KPARAM_INFO
	.align		4
.L_9:
        /*0018*/ 	.byte	0x04, 0x17
        /*001a*/ 	.short	(.L_11 - .L_10)
.L_10:
        /*001c*/ 	.word	0x00000000
        /*0020*/ 	.short	0x0000
        /*0022*/ 	.short	0x0000
        /*0024*/ 	.byte	0x00, 0xf5, 0x21, 0x00


	//----- nvinfo : EIATTR_SPARSE_MMA_MASK
	.align		4
.L_11:
        /*0028*/ 	.byte	0x03, 0x50
        /*002a*/ 	.short	0x0000


	//----- nvinfo : EIATTR_MAXREG_COUNT
	.align		4
        /*002c*/ 	.byte	0x03, 0x1b
        /*002e*/ 	.short	0x00ff


	//----- nvinfo : EIATTR_MERCURY_ISA_VERSION
	.align		4
        /*0030*/ 	.byte	0x03, 0x5f
        /*0032*/ 	.short	0x0101


	//----- nvinfo : EIATTR_VRC_CTA_INIT_COUNT
	.align		4
        /*0034*/ 	.byte	0x02, 0x4a
	.zero		1
	.zero		1


	//----- nvinfo : EIATTR_EXIT_INSTR_OFFSETS
	.align		4
        /*0038*/ 	.byte	0x04, 0x1c
        /*003a*/ 	.short	(.L_13 - .L_12)


	//   ....[0]....
.L_12:
        /*003c*/ 	.word	0x00000070


	//   ....[1]....
        /*0040*/ 	.word	0x00000100


	//----- nvinfo : EIATTR_CBANK_PARAM_SIZE
	.align		4
.L_13:
        /*0044*/ 	.byte	0x03, 0x19
        /*0046*/ 	.short	0x000c


	//----- nvinfo : EIATTR_PARAM_CBANK
	.align		4
        /*0048*/ 	.byte	0x04, 0x0a
        /*004a*/ 	.short	(.L_15 - .L_14)
	.align		4
.L_14:
        /*004c*/ 	.word	index@(.nv.constant0._Z6kernelPfi)
        /*0050*/ 	.short	0x0380
        /*0052*/ 	.short	0x000c


	//----- nvinfo : EIATTR_SW_WAR
	.align		4
.L_15:
        /*0054*/ 	.byte	0x04, 0x36
        /*0056*/ 	.short	(.L_17 - .L_16)
.L_16:
        /*0058*/ 	.word	0x00000008
.L_17:


//--------------------- .nv.callgraph             --------------------------
	.section	.nv.callgraph,"",@"SHT_CUDA_CALLGRAPH"
	.align	4
	.sectionentsize	8
	.align		4
        /*0000*/ 	.word	0x00000000
	.align		4
        /*0004*/ 	.word	0xffffffff
	.align		4
        /*0008*/ 	.word	0x00000000
	.align		4
        /*000c*/ 	.word	0xfffffffe
	.align		4
        /*0010*/ 	.word	0x00000000
	.align		4
        /*0014*/ 	.word	0xfffffffd
	.align		4
        /*0018*/ 	.word	0x00000000
	.align		4
        /*001c*/ 	.word	0xfffffffc


//--------------------- .text._Z6kernelPfi        --------------------------
	.section	.text._Z6kernelPfi,"ax",@progbits
	.align	128
        .global         _Z6kernelPfi
        .type           _Z6kernelPfi,@function
        .size           _Z6kernelPfi,(.L_x_1 - _Z6kernelPfi)
        .other          _Z6kernelPfi,@"STO_CUDA_ENTRY STV_DEFAULT"
_Z6kernelPfi:
.text._Z6kernelPfi:
[----:B------:R-:W-:Y:S01]  /*0000*/  LDC R1, c[0x0][0x37c] ;  /* 0x0000df00ff017b82 */ /* 0x000fe20000000800 */
[----:B------:R-:W0:Y:S07]  /*0010*/  S2R R0, SR_TID.X ;  /* 0x0000000000007919 */ /* 0x000e2e0000002100 */
[----:B------:R-:W0:Y:S01]  /*0020*/  S2UR UR4, SR_CTAID.X ;  /* 0x00000000000479c3 */ /* 0x000e220000002500 */
[----:B------:R-:W1:Y:S07]  /*0030*/  LDCU UR5, c[0x0][0x388] ;  /* 0x00007100ff0577ac */ /* 0x000e6e0008000800 */
[----:B------:R-:W0:Y:S02]  /*0040*/  LDC R7, c[0x0][0x360] ;  /* 0x0000d800ff077b82 */ /* 0x000e240000000800 */
[----:B0-----:R-:W-:-:S05]  /*0050*/  IMAD R7, R7, UR4, R0 ;  /* 0x0000000407077c24 */ /* 0x001fca000f8e0200 */
[----:B-1----:R-:W-:-:S13]  /*0060*/  ISETP.GE.AND P0, PT, R7, UR5, PT ;  /* 0x0000000507007c0c */ /* 0x002fda000bf06270 */
[----:B------:R-:W-:Y:S05]  /*0070*/  @P0 EXIT ;  /* 0x000000000000094d */ /* 0x000fea0003800000 */
[----:B------:R-:W0:Y:S01]  /*0080*/  LDC.64 R2, c[0x0][0x380] ;  /* 0x0000e000ff027b82 */ /* 0x000e220000000a00 */
[----:B------:R-:W1:Y:S07]  /*0090*/  LDCU.64 UR4, c[0x0][0x358] ;  /* 0x00006b00ff0477ac */ /* 0x000e6e0008000a00 */
[----:B------:R-:W2:Y:S01]  /*00a0*/  LDC.64 R4, c[0x0][0x380] ;  /* 0x0000e000ff047b82 */ /* 0x000ea20000000a00 */
[----:B0-----:R-:W-:-:S06]  /*00b0*/  IMAD.WIDE R2, R7, 0x4, R2 ;  /* 0x0000000407027825 */ /* 0x001fcc00078e0202 */
[----:B-1----:R-:W3:Y:S04]  /*00c0*/  LDG.E R2, desc[UR4][R2.64] ;  /* 0x0000000402027981 */ /* 0x002ee8000c1e1900 */
[----:B--2---:R-:W3:Y:S02]  /*00d0*/  LDG.E R7, desc[UR4][R4.64] ;  /* 0x0000000404077981 */ /* 0x004ee4000c1e1900 */
[----:B---3--:R-:W-:-:S05]  /*00e0*/  FADD R7, R2, R7 ;  /* 0x0000000702077221 */ /* 0x008fca0000000000 */
[----:B------:R-:W-:Y:S01]  /*00f0*/  STG.E desc[UR4][R4.64], R7 ;  /* 0x0000000704007986 */ /* 0x000fe2000c101904 */
[----:B------:R-:W-:Y:S05]  /*0100*/  EXIT ;  /* 0x000000000000794d */ /* 0x000fea0003800000 */
.L_x_0:
[----:B------:R-:W-:-:S00]  /*0110*/  BRA `(.L_x_0) ;  /* 0xfffffffc00fc7947 */ /* 0x000fc0000383ffff */
[----:B------:R-:W-:-:S00]  /*0120*/  NOP ;  /* 0x0000000000007918 */ /* 0x000fc00000000000 */
        /* <DEDUP_REMOVED lines=13> */
.L_x_1:


//--------------------- .nv.shared.reserved.0     --------------------------
	.section	.nv.shared.reserved.0,"aw",@nobits
	.weak		__nv_reservedSMEM_offset_0_alias
	.size		__nv_reservedSMEM_offset_0_alias, 0, 64
	.other		__nv_reservedSMEM_offset_0_alias,@"STO_CUDA_RESERVED_SHARED STV_DEFAULT"
__nv_reservedSMEM_offset_0_alias:
	.zero		0
	.zero		64


//--------------------- .nv.constant0._Z6kernelPfi --------------------------
	.section	.nv.constant0._Z6kernelPfi,"a",@progbits
	.sectionflags	@""
	.align	4
.nv.constant0._Z6kernelPfi:
	.zero		908


//--------------------- SYMBOLS --------------------------

	.type		.nv.reservedSmem.offset0,@object
	.size		.nv.reservedSmem.offset0,0x4
